//
// Generated by NVIDIA NVVM Compiler
//
// Compiler Build ID: CL-36424714
// Cuda compilation tools, release 13.0, V13.0.88
// Based on NVVM 20.0.0
//

.version 9.0
.target sm_100
.address_size 64

	// .globl	_Z10sharedSwapPfS_i
// _ZZ10sharedSwapPfS_iE5sdata has been demoted

.visible .entry _Z10sharedSwapPfS_i(
	.param .u64 .ptr .align 1 _Z10sharedSwapPfS_i_param_0,
	.param .u64 .ptr .align 1 _Z10sharedSwapPfS_i_param_1,
	.param .u32 _Z10sharedSwapPfS_i_param_2
)
{
	.reg .pred 	%p<7>;
	.reg .b32 	%r<17>;
	.reg .b32 	%f<4>;
	.reg .b64 	%rd<11>;
	// demoted variable
	.shared .align 4 .b8 _ZZ10sharedSwapPfS_iE5sdata[1024];
	ld.param.u64 	%rd2, [_Z10sharedSwapPfS_i_param_0];
	ld.param.u64 	%rd3, [_Z10sharedSwapPfS_i_param_1];
	ld.param.u32 	%r6, [_Z10sharedSwapPfS_i_param_2];
	cvta.to.global.u64 	%rd1, %rd3;
	mov.u32 	%r1, %tid.x;
	mov.u32 	%r2, %ctaid.x;
	mov.u32 	%r7, %ntid.x;
	mad.lo.s32 	%r3, %r2, %r7, %r1;
	setp.ge.s32 	%p1, %r3, %r6;
	shl.b32 	%r8, %r1, 2;
	mov.u32 	%r9, _ZZ10sharedSwapPfS_iE5sdata;
	add.s32 	%r4, %r9, %r8;
	@%p1 bra 	$L__BB0_2;
	cvta.to.global.u64 	%rd4, %rd2;
	mul.wide.s32 	%rd5, %r3, 4;
	add.s64 	%rd6, %rd4, %rd5;
	ld.global.f32 	%f1, [%rd6];
	st.shared.f32 	[%r4], %f1;
	bra.uni 	$L__BB0_3;
$L__BB0_2:
	mov.b32 	%r10, 0;
	st.shared.u32 	[%r4], %r10;
$L__BB0_3:
	setp.ge.s32 	%p2, %r3, %r6;
	bar.sync 	0;
	@%p2 bra 	$L__BB0_7;
	and.b32  	%r11, %r1, 1;
	setp.eq.b32 	%p3, %r11, 1;
	selp.b32 	%r5, -1, 1, %p3;
	add.s32 	%r12, %r5, %r1;
	setp.gt.u32 	%p4, %r12, 255;
	shl.b32 	%r13, %r2, 8;
	add.s32 	%r14, %r13, %r12;
	setp.ge.u32 	%p5, %r14, %r6;
	or.pred  	%p6, %p4, %p5;
	@%p6 bra 	$L__BB0_6;
	shl.b32 	%r15, %r5, 2;
	add.s32 	%r16, %r4, %r15;
	ld.shared.f32 	%f3, [%r16];
	mul.wide.s32 	%rd9, %r3, 4;
	add.s64 	%rd10, %rd1, %rd9;
	st.global.f32 	[%rd10], %f3;
	bra.uni 	$L__BB0_7;
$L__BB0_6:
	ld.shared.f32 	%f2, [%r4];
	mul.wide.s32 	%rd7, %r3, 4;
	add.s64 	%rd8, %rd1, %rd7;
	st.global.f32 	[%rd8], %f2;
$L__BB0_7:
	ret;

}


// ===== COMPILED SASS (sm_100) =====

	.target	sm_100

	.elftype	@"ET_EXEC"


//--------------------- .note.nv.tkinfo           --------------------------
	.section	.note.nv.tkinfo,"",@"SHT_NOTE"
	.sectionflags	@"SHF_NOTE_NV_TKINFO"
	.tkinfo
        /*0018*/ 	.word	0x00000002
        /*0030*/ 	.string	""
        /*0030*/ 	.string	"ptxas"
        /*0030*/ 	.string	"Cuda compilation tools, release 13.0, V13.0.88"
        /*0030*/ 	.string	"Build cuda_13.0.r13.0/compiler.36424714_0"
        /*0030*/ 	.string	"-arch sm_100 -m 64 "



//--------------------- .note.nv.cuinfo           --------------------------
	.section	.note.nv.cuinfo,"",@"SHT_NOTE"
	.sectionflags	@"SHF_NOTE_NV_CUINFO"
        /*0018*/ 	.short	0x0002
        /*001a*/ 	.short	0x0064
        /*001c*/ 	.short	0x0082
	.zero		2


//--------------------- .nv.info                  --------------------------
	.section	.nv.info,"",@"SHT_CUDA_INFO"
	.align	4


	//----- nvinfo : EIATTR_REGCOUNT
	.align		4
        /*0000*/ 	.byte	0x04, 0x2f
        /*0002*/ 	.short	(.L_1 - .L_0)
	.align		4
.L_0:
        /*0004*/ 	.word	index@(_Z10sharedSwapPfS_i)
        /*0008*/ 	.word	0x0000000a


	//----- nvinfo : EIATTR_FRAME_SIZE
	.align		4
.L_1:
        /*000c*/ 	.byte	0x04, 0x11
        /*000e*/ 	.short	(.L_3 - .L_2)
	.align		4
.L_2:
        /*0010*/ 	.word	index@(_Z10sharedSwapPfS_i)
        /*0014*/ 	.word	0x00000000


	//----- nvinfo : EIATTR_MIN_STACK_SIZE
	.align		4
.L_3:
        /*0018*/ 	.byte	0x04, 0x12
        /*001a*/ 	.short	(.L_5 - .L_4)
	.align		4
.L_4:
        /*001c*/ 	.word	index@(_Z10sharedSwapPfS_i)
        /*0020*/ 	.word	0x00000000
.L_5:


//--------------------- .nv.compat                --------------------------
	.section	.nv.compat,"",@"SHT_CUDA_COMPAT_INFO"
	.align	4
        /*0000*/ 	.byte	0x02, 0x09, 0x00, 0x00, 0x02, 0x02, 0x01, 0x00, 0x02, 0x05, 0x05, 0x00, 0x03, 0x07, 0x01, 0x01
        /*0010*/ 	.byte	0x02, 0x03, 0x00, 0x00, 0x02, 0x06, 0x01, 0x00, 0x04, 0x0b, 0x08, 0x00, 0x09, 0x00, 0x00, 0x00
        /*0020*/ 	.byte	0x00, 0x00, 0x00, 0x00


//--------------------- .nv.info._Z10sharedSwapPfS_i --------------------------
	.section	.nv.info._Z10sharedSwapPfS_i,"",@"SHT_CUDA_INFO"
	.sectionflags	@""
	.align	4


	//----- nvinfo : EIATTR_CUDA_API_VERSION
	.align		4
        /*0000*/ 	.byte	0x04, 0x37
        /*0002*/ 	.short	(.L_7 - .L_6)
.L_6:
        /*0004*/ 	.word	0x00000082


	//----- nvinfo : EIATTR_KPARAM_INFO
	.align		4
.L_7:
        /*0008*/ 	.byte	0x04, 0x17
        /*000a*/ 	.short	(.L_9 - .L_8)
.L_8:
        /*000c*/ 	.word	0x00000000
        /*0010*/ 	.short	0x0002
        /*0012*/ 	.short	0x0010
        /*0014*/ 	.byte	0x00, 0xf0, 0x11, 0x00


	//----- nvinfo : EIATTR_KPARAM_INFO
	.align		4
.L_9:
        /*0018*/ 	.byte	0x04, 0x17
        /*001a*/ 	.short	(.L_11 - .L_10)
.L_10:
        /*001c*/ 	.word	0x00000000
        /*0020*/ 	.short	0x0001
        /*0022*/ 	.short	0x0008
        /*0024*/ 	.byte	0x00, 0xf5, 0x21, 0x00


	//----- nvinfo : EIATTR_KPARAM_INFO
	.align		4
.L_11:
        /*0028*/ 	.byte	0x04, 0x17
        /*002a*/ 	.short	(.L_13 - .L_12)
.L_12:
        /*002c*/ 	.word	0x00000000
        /*0030*/ 	.short	0x0000
        /*0032*/ 	.short	0x0000
        /*0034*/ 	.byte	0x00, 0xf5, 0x21, 0x00


	//----- nvinfo : EIATTR_SPARSE_MMA_MASK
	.align		4
.L_13:
        /*0038*/ 	.byte	0x03, 0x50
        /*003a*/ 	.short	0x0000


	//----- nvinfo : EIATTR_MAXREG_COUNT
	.align		4
        /*003c*/ 	.byte	0x03, 0x1b
        /*003e*/ 	.short	0x00ff


	//----- nvinfo : EIATTR_NUM_BARRIERS
	.align		4
        /*0040*/ 	.byte	0x02, 0x4c
        /*0042*/ 	.byte	0x01
	.zero		1


	//----- nvinfo : EIATTR_MERCURY_ISA_VERSION
	.align		4
        /*0044*/ 	.byte	0x03, 0x5f
        /*0046*/ 	.short	0x0101


	//----- nvinfo : EIATTR_VRC_CTA_INIT_COUNT
	.align		4
        /*0048*/ 	.byte	0x02, 0x4a
	.zero		1
	.zero		1


	//----- nvinfo : EIATTR_EXIT_INSTR_OFFSETS
	.align		4
        /*004c*/ 	.byte	0x04, 0x1c
        /*004e*/ 	.short	(.L_15 - .L_14)


	//   ....[0]....
.L_14:
        /*0050*/ 	.word	0x00000120


	//   ....[1]....
        /*0054*/ 	.word	0x00000230


	//   ....[2]....
        /*0058*/ 	.word	0x00000280


	//----- nvinfo : EIATTR_CBANK_PARAM_SIZE
	.align		4
.L_15:
        /*005c*/ 	.byte	0x03, 0x19
        /*005e*/ 	.short	0x0014


	//----- nvinfo : EIATTR_PARAM_CBANK
	.align		4
        /*0060*/ 	.byte	0x04, 0x0a
        /*0062*/ 	.short	(.L_17 - .L_16)
	.align		4
.L_16:
        /*0064*/ 	.word	index@(.nv.constant0._Z10sharedSwapPfS_i)
        /*0068*/ 	.short	0x0380
        /*006a*/ 	.short	0x0014


	//----- nvinfo : EIATTR_SW_WAR
	.align		4
.L_17:
        /*006c*/ 	.byte	0x04, 0x36
        /*006e*/ 	.short	(.L_19 - .L_18)
.L_18:
        /*0070*/ 	.word	0x00000008
.L_19:


//--------------------- .nv.callgraph             --------------------------
	.section	.nv.callgraph,"",@"SHT_CUDA_CALLGRAPH"
	.align	4
	.sectionentsize	8
	.align		4
        /*0000*/ 	.word	0x00000000
	.align		4
        /*0004*/ 	.word	0xffffffff
	.align		4
        /*0008*/ 	.word	0x00000000
	.align		4
        /*000c*/ 	.word	0xfffffffe
	.align		4
        /*0010*/ 	.word	0x00000000
	.align		4
        /*0014*/ 	.word	0xfffffffd
	.align		4
        /*0018*/ 	.word	0x00000000
	.align		4
        /*001c*/ 	.word	0xfffffffc


//--------------------- .text._Z10sharedSwapPfS_i --------------------------
	.section	.text._Z10sharedSwapPfS_i,"ax",@progbits
	.align	128
        .global         _Z10sharedSwapPfS_i
        .type           _Z10sharedSwapPfS_i,@function
        .size           _Z10sharedSwapPfS_i,(.L_x_1 - _Z10sharedSwapPfS_i)
        .other          _Z10sharedSwapPfS_i,@"STO_CUDA_ENTRY STV_DEFAULT"
_Z10sharedSwapPfS_i:
.text._Z10sharedSwapPfS_i:
[----:B------:R-:W-:Y:S01]  /*0000*/  LDC R1, c[0x0][0x37c] ;  /* 0x0000df00ff017b82 */ /* 0x000fe20000000800 */
[----:B------:R-:W0:Y:S01]  /*0010*/  S2R R7, SR_TID.X ;  /* 0x0000000000077919 */ /* 0x000e220000002100 */
[----:B------:R-:W0:Y:S01]  /*0020*/  LDCU UR4, c[0x0][0x360] ;  /* 0x00006c00ff0477ac */ /* 0x000e220008000800 */
[----:B------:R-:W0:Y:S01]  /*0030*/  S2R R4, SR_CTAID.X ;  /* 0x0000000000047919 */ /* 0x000e220000002500 */
[----:B------:R-:W1:Y:S01]  /*0040*/  LDCU UR8, c[0x0][0x390] ;  /* 0x00007200ff0877ac */ /* 0x000e620008000800 */
[----:B------:R-:W2:Y:S01]  /*0050*/  LDCU.64 UR6, c[0x0][0x358] ;  /* 0x00006b00ff0677ac */ /* 0x000ea20008000a00 */
[----:B0-----:R-:W-:-:S05]  /*0060*/  IMAD R5, R4, UR4, R7 ;  /* 0x0000000404057c24 */ /* 0x001fca000f8e0207 */
[----:B-1----:R-:W-:-:S13]  /*0070*/  ISETP.GE.AND P0, PT, R5, UR8, PT ;  /* 0x0000000805007c0c */ /* 0x002fda000bf06270 */
[----:B------:R-:W0:Y:S02]  /*0080*/  @!P0 LDC.64 R2, c[0x0][0x380] ;  /* 0x0000e000ff028b82 */ /* 0x000e240000000a00 */
[----:B0-----:R-:W-:-:S06]  /*0090*/  @!P0 IMAD.WIDE R2, R5, 0x4, R2 ;  /* 0x0000000405028825 */ /* 0x001fcc00078e0202 */
[----:B--2---:R-:W2:Y:S01]  /*00a0*/  @!P0 LDG.E R3, desc[UR6][R2.64] ;  /* 0x0000000602038981 */ /* 0x004ea2000c1e1900 */
[----:B------:R-:W0:Y:S01]  /*00b0*/  S2UR UR5, SR_CgaCtaId ;  /* 0x00000000000579c3 */ /* 0x000e220000008800 */
[----:B------:R-:W-:Y:S02]  /*00c0*/  UMOV UR4, 0x400 ;  /* 0x0000040000047882 */ /* 0x000fe40000000000 */
[----:B0-----:R-:W-:-:S06]  /*00d0*/  ULEA UR4, UR5, UR4, 0x18 ;  /* 0x0000000405047291 */ /* 0x001fcc000f8ec0ff */
[----:B------:R-:W-:-:S05]  /*00e0*/  LEA R0, R7, UR4, 0x2 ;  /* 0x0000000407007c11 */ /* 0x000fca000f8e10ff */
[----:B--2---:R0:W-:Y:S04]  /*00f0*/  @!P0 STS [R0], R3 ;  /* 0x0000000300008388 */ /* 0x0041e80000000800 */
[----:B------:R0:W-:Y:S01]  /*0100*/  @P0 STS [R0], RZ ;  /* 0x000000ff00000388 */ /* 0x0001e20000000800 */
[----:B------:R-:W-:Y:S06]  /*0110*/  BAR.SYNC.DEFER_BLOCKING 0x0 ;  /* 0x0000000000007b1d */ /* 0x000fec0000010000 */
[----:B------:R-:W-:Y:S05]  /*0120*/  @P0 EXIT ;  /* 0x000000000000094d */ /* 0x000fea0003800000 */
[----:B------:R-:W-:Y:S01]  /*0130*/  LOP3.LUT R6, R7, 0x1, RZ, 0xc0, !PT ;  /* 0x0000000107067812 */ /* 0x000fe200078ec0ff */
[----:B------:R-:W-:-:S03]  /*0140*/  IMAD.MOV.U32 R2, RZ, RZ, -0x1 ;  /* 0xffffffffff027424 */ /* 0x000fc600078e00ff */
[----:B------:R-:W-:-:S04]  /*0150*/  ISETP.NE.U32.AND P0, PT, R6, 0x1, PT ;  /* 0x000000010600780c */ /* 0x000fc80003f05070 */
[----:B------:R-:W-:-:S05]  /*0160*/  SEL R2, R2, 0x1, !P0 ;  /* 0x0000000102027807 */ /* 0x000fca0004000000 */
[----:B------:R-:W-:-:S04]  /*0170*/  IMAD.IADD R2, R2, 0x1, R7 ;  /* 0x0000000102027824 */ /* 0x000fc800078e0207 */
[----:B0-----:R-:W-:-:S05]  /*0180*/  IMAD R3, R4, 0x100, R2 ;  /* 0x0000010004037824 */ /* 0x001fca00078e0202 */
[----:B------:R-:W-:-:S04]  /*0190*/  ISETP.GE.U32.AND P0, PT, R3, UR8, PT ;  /* 0x0000000803007c0c */ /* 0x000fc8000bf06070 */
[----:B------:R-:W-:-:S04]  /*01a0*/  ISETP.GT.U32.OR P0, PT, R2, 0xff, P0 ;  /* 0x000000ff0200780c */ /* 0x000fc80000704470 */
[----:B------:R-:W-:-:S09]  /*01b0*/  ISETP.NE.U32.AND P1, PT, R6, 0x1, !P0 ;  /* 0x000000010600780c */ /* 0x000fd20004725070 */
[----:B------:R-:W-:-:S04]  /*01c0*/  @!P0 IADD3 R2, PT, PT, R0, -0x4, RZ ;  /* 0xfffffffc00028810 */ /* 0x000fc80007ffe0ff */
[----:B------:R-:W-:-:S05]  /*01d0*/  @P1 VIADD R2, R0, 0x4 ;  /* 0x0000000400021836 */ /* 0x000fca0000000000 */
[----:B------:R-:W-:Y:S02]  /*01e0*/  @!P0 MOV R7, R2 ;  /* 0x0000000200078202 */ /* 0x000fe40000000f00 */
[----:B------:R-:W0:Y:S04]  /*01f0*/  @!P0 LDC.64 R2, c[0x0][0x388] ;  /* 0x0000e200ff028b82 */ /* 0x000e280000000a00 */
[----:B------:R-:W1:Y:S01]  /*0200*/  @!P0 LDS R7, [R7] ;  /* 0x0000000007078984 */ /* 0x000e620000000800 */
[----:B0-----:R-:W-:-:S05]  /*0210*/  @!P0 IMAD.WIDE R2, R5, 0x4, R2 ;  /* 0x0000000405028825 */ /* 0x001fca00078e0202 */
[----:B-1----:R0:W-:Y:S01]  /*0220*/  @!P0 STG.E desc[UR6][R2.64], R7 ;  /* 0x0000000702008986 */ /* 0x0021e2000c101906 */
[----:B------:R-:W-:Y:S05]  /*0230*/  @!P0 EXIT ;  /* 0x000000000000894d */ /* 0x000fea0003800000 */
[----:B0-----:R-:W0:Y:S01]  /*0240*/  LDS R7, [R0] ;  /* 0x0000000000077984 */ /* 0x001e220000000800 */
[----:B------:R-:W1:Y:S02]  /*0250*/  LDC.64 R2, c[0x0][0x388] ;  /* 0x0000e200ff027b82 */ /* 0x000e640000000a00 */
[----:B-1----:R-:W-:-:S05]  /*0260*/  IMAD.WIDE R2, R5, 0x4, R2 ;  /* 0x0000000405027825 */ /* 0x002fca00078e0202 */
[----:B0-----:R-:W-:Y:S01]  /*0270*/  STG.E desc[UR6][R2.64], R7 ;  /* 0x0000000702007986 */ /* 0x001fe2000c101906 */
[----:B------:R-:W-:Y:S05]  /*0280*/  EXIT ;  /* 0x000000000000794d */ /* 0x000fea0003800000 */
.L_x_0:
[----:B------:R-:W-:-:S00]  /*0290*/  BRA `(.L_x_0) ;  /* 0xfffffffc00fc7947 */ /* 0x000fc0000383ffff */
[----:B------:R-:W-:-:S00]  /*02a0*/  NOP ;  /* 0x0000000000007918 */ /* 0x000fc00000000000 */
        /* <DEDUP_REMOVED lines=13> */
.L_x_1:


//--------------------- .nv.shared._Z10sharedSwapPfS_i --------------------------
	.section	.nv.shared._Z10sharedSwapPfS_i,"aw",@nobits
	.sectionflags	@""
	.align	4
.nv.shared._Z10sharedSwapPfS_i:
	.zero		2048


//--------------------- .nv.shared.reserved.0     --------------------------
	.section	.nv.shared.reserved.0,"aw",@nobits
	.weak		__nv_reservedSMEM_offset_0_alias
	.size		__nv_reservedSMEM_offset_0_alias, 0, 64
	.other		__nv_reservedSMEM_offset_0_alias,@"STO_CUDA_RESERVED_SHARED STV_DEFAULT"
__nv_reservedSMEM_offset_0_alias:
	.zero		0
	.zero		64


//--------------------- .nv.constant0._Z10sharedSwapPfS_i --------------------------
	.section	.nv.constant0._Z10sharedSwapPfS_i,"a",@progbits
	.sectionflags	@""
	.align	4
.nv.constant0._Z10sharedSwapPfS_i:
	.zero		916


//--------------------- SYMBOLS --------------------------

	.type		.nv.reservedSmem.offset0,@object
	.size		.nv.reservedSmem.offset0,0x4
	.type		.nv.reservedSmem.cap,@object
	.size		.nv.reservedSmem.cap,0x4
